	.headerflags	@"EF_CUDA_TEXMODE_UNIFIED EF_CUDA_64BIT_ADDRESS EF_CUDA_ACCELERATORS EF_CUDA_SM90 EF_CUDA_VIRTUAL_SM(EF_CUDA_SM90)"
	.elftype	@"ET_EXEC"


//--------------------- .nv.info                  --------------------------
	.section	.nv.info,"",@"SHT_CUDA_INFO"
	.align	4


	//----- nvinfo : EIATTR_REGCOUNT
	.align		4
        /*0000*/ 	.byte	0x04, 0x2f
        /*0002*/ 	.short	(.L_1 - .L_0)
	.align		4
.L_0:
        /*0004*/ 	.word	index@(triton_poi_fused_clone_29)
        /*0008*/ 	.word	0x0000000c


	//----- nvinfo : EIATTR_MIN_STACK_SIZE
	.align		4
.L_1:
        /*000c*/ 	.byte	0x04, 0x12
        /*000e*/ 	.short	(.L_3 - .L_2)
	.align		4
.L_2:
        /*0010*/ 	.word	index@(triton_poi_fused_clone_29)
        /*0014*/ 	.word	0x00000000


	//----- nvinfo : EIATTR_FRAME_SIZE
	.align		4
.L_3:
        /*0018*/ 	.byte	0x04, 0x11
        /*001a*/ 	.short	(.L_5 - .L_4)
	.align		4
.L_4:
        /*001c*/ 	.word	index@(triton_poi_fused_clone_29)
        /*0020*/ 	.word	0x00000000


	//----- nvinfo : EIATTR_MIN_STACK_SIZE
	.align		4
.L_5:
        /*0024*/ 	.byte	0x04, 0x12
        /*0026*/ 	.short	(.L_7 - .L_6)
	.align		4
.L_6:
        /*0028*/ 	.word	index@(triton_poi_fused_clone_29)
        /*002c*/ 	.word	0x00000000
.L_7:


//--------------------- .nv.info.triton_poi_fused_clone_29 --------------------------
	.section	.nv.info.triton_poi_fused_clone_29,"",@"SHT_CUDA_INFO"
	.sectionflags	@""
	.align	4


	//----- nvinfo : EIATTR_CUDA_API_VERSION
	.align		4
        /*0000*/ 	.byte	0x04, 0x37
        /*0002*/ 	.short	(.L_9 - .L_8)
.L_8:
        /*0004*/ 	.word	0x0000007c


	//----- nvinfo : EIATTR_KPARAM_INFO
	.align		4
.L_9:
        /*0008*/ 	.byte	0x04, 0x17
        /*000a*/ 	.short	(.L_11 - .L_10)
.L_10:
        /*000c*/ 	.word	0x00000000
        /*0010*/ 	.short	0x0002
        /*0012*/ 	.short	0x0010
        /*0014*/ 	.byte	0x00, 0xf0, 0x11, 0x00


	//----- nvinfo : EIATTR_KPARAM_INFO
	.align		4
.L_11:
        /*0018*/ 	.byte	0x04, 0x17
        /*001a*/ 	.short	(.L_13 - .L_12)
.L_12:
        /*001c*/ 	.word	0x00000000
        /*0020*/ 	.short	0x0001
        /*0022*/ 	.short	0x0008
        /*0024*/ 	.byte	0x00, 0xf4, 0x21, 0x00


	//----- nvinfo : EIATTR_KPARAM_INFO
	.align		4
.L_13:
        /*0028*/ 	.byte	0x04, 0x17
        /*002a*/ 	.short	(.L_15 - .L_14)
.L_14:
        /*002c*/ 	.word	0x00000000
        /*0030*/ 	.short	0x0000
        /*0032*/ 	.short	0x0000
        /*0034*/ 	.byte	0x00, 0xf4, 0x21, 0x00


	//----- nvinfo : EIATTR_SPARSE_MMA_MASK
	.align		4
.L_15:
        /*0038*/ 	.byte	0x03, 0x50
        /*003a*/ 	.short	0x0000


	//----- nvinfo : EIATTR_MAXREG_COUNT
	.align		4
        /*003c*/ 	.byte	0x03, 0x1b
        /*003e*/ 	.short	0x00ff


	//----- nvinfo : EIATTR_EXIT_INSTR_OFFSETS
	.align		4
        /*0040*/ 	.byte	0x04, 0x1c
        /*0042*/ 	.short	(.L_17 - .L_16)


	//   ....[0]....
.L_16:
        /*0044*/ 	.word	0x000001b0


	//----- nvinfo : EIATTR_REQNTID
	.align		4
.L_17:
        /*0048*/ 	.byte	0x04, 0x10
        /*004a*/ 	.short	(.L_19 - .L_18)
.L_18:
        /*004c*/ 	.word	0x00000080
        /*0050*/ 	.word	0x00000001
        /*0054*/ 	.word	0x00000001


	//----- nvinfo : EIATTR_CBANK_PARAM_SIZE
	.align		4
.L_19:
        /*0058*/ 	.byte	0x03, 0x19
        /*005a*/ 	.short	0x0014


	//----- nvinfo : EIATTR_PARAM_CBANK
	.align		4
        /*005c*/ 	.byte	0x04, 0x0a
        /*005e*/ 	.short	(.L_21 - .L_20)
	.align		4
.L_20:
        /*0060*/ 	.word	index@(.nv.constant0.triton_poi_fused_clone_29)
        /*0064*/ 	.short	0x0210
        /*0066*/ 	.short	0x0014


	//----- nvinfo : EIATTR_SW_WAR
	.align		4
.L_21:
        /*0068*/ 	.byte	0x04, 0x36
        /*006a*/ 	.short	(.L_23 - .L_22)
.L_22:
        /*006c*/ 	.word	0x00000008
.L_23:


//--------------------- .nv.callgraph             --------------------------
	.section	.nv.callgraph,"",@"SHT_CUDA_CALLGRAPH"
	.align	4
	.sectionentsize	8
	.align		4
        /*0000*/ 	.word	0x00000000
	.align		4
        /*0004*/ 	.word	0xffffffff
	.align		4
        /*0008*/ 	.word	0x00000000
	.align		4
        /*000c*/ 	.word	0xfffffffe
	.align		4
        /*0010*/ 	.word	0x00000000
	.align		4
        /*0014*/ 	.word	0xfffffffd
	.align		4
        /*0018*/ 	.word	0x00000000
	.align		4
        /*001c*/ 	.word	0xfffffffc


//--------------------- .text.triton_poi_fused_clone_29 --------------------------
	.section	.text.triton_poi_fused_clone_29,"ax",@progbits
	.align	128
        .global         triton_poi_fused_clone_29
        .type           triton_poi_fused_clone_29,@function
        .size           triton_poi_fused_clone_29,(.L_x_1 - triton_poi_fused_clone_29)
        .other          triton_poi_fused_clone_29,@"STO_CUDA_ENTRY STV_DEFAULT"
triton_poi_fused_clone_29:
.text.triton_poi_fused_clone_29:
[----:B------:R-:W-:Y:S01]  /*0000*/  LDC R1, c[0x0][0x28] ;  /* 0x00000a00ff017b82 */ /* 0x000fe20000000800 */
[----:B------:R-:W1:Y:S01]  /*0010*/  S2R R0, SR_TID.X ;  /* 0x0000000000007919 */ /* 0x000e620000002100 */
[----:B------:R-:W-:Y:S01]  /*0020*/  ULDC.64 UR4, c[0x0][0x208] ;  /* 0x0000820000047ab9 */ /* 0x000fe20000000a00 */
[----:B------:R-:W2:Y:S01]  /*0030*/  S2R R3, SR_CTAID.X ;  /* 0x0000000000037919 */ /* 0x000ea20000002500 */
[----:B-1----:R-:W-:Y:S01]  /*0040*/  IMAD.SHL.U32 R0, R0, 0x2, RZ ;  /* 0x0000000200007824 */ /* 0x002fe200078e00ff */
[----:B--2---:R-:W-:-:S04]  /*0050*/  SHF.R.S32.HI R6, RZ, 0x17, R3 ;  /* 0x00000017ff067819 */ /* 0x004fc80000011403 */
[----:B------:R-:W-:Y:S02]  /*0060*/  LOP3.LUT R0, R0, 0xfe, RZ, 0xc0, !PT ;  /* 0x000000fe00007812 */ /* 0x000fe400078ec0ff */
[----:B------:R-:W-:-:S03]  /*0070*/  SGXT R6, R6, 0x1 ;  /* 0x000000010606781a */ /* 0x000fc60000000200 */
[----:B------:R-:W-:Y:S02]  /*0080*/  IMAD R7, R3, 0x100, R0 ;  /* 0x0000010003077824 */ /* 0x000fe400078e0200 */
[----:B------:R-:W1:Y:S03]  /*0090*/  LDC.64 R2, c[0x0][0x210] ;  /* 0x00008400ff027b82 */ /* 0x000e660000000a00 */
[----:B------:R-:W-:Y:S02]  /*00a0*/  SHF.R.S32.HI R0, RZ, 0x1f, R7 ;  /* 0x0000001fff007819 */ /* 0x000fe40000011407 */
[-C--:B------:R-:W-:Y:S02]  /*00b0*/  LEA.HI R6, R6, R7.reuse, RZ, 0xb ;  /* 0x0000000706067211 */ /* 0x080fe400078f58ff */
[----:B------:R-:W-:Y:S02]  /*00c0*/  LEA.HI R0, R0, R7, RZ, 0x9 ;  /* 0x0000000700007211 */ /* 0x000fe400078f48ff */
[----:B------:R-:W-:-:S02]  /*00d0*/  SHF.R.S32.HI R9, RZ, 0xb, R6 ;  /* 0x0000000bff097819 */ /* 0x000fc40000011406 */
[----:B------:R-:W-:Y:S02]  /*00e0*/  SHF.R.S32.HI R4, RZ, 0x9, R0 ;  /* 0x00000009ff047819 */ /* 0x000fe40000011400 */
[----:B------:R-:W-:Y:S02]  /*00f0*/  LOP3.LUT R0, R0, 0xfffffe00, RZ, 0xc0, !PT ;  /* 0xfffffe0000007812 */ /* 0x000fe400078ec0ff */
[----:B------:R-:W-:-:S03]  /*0100*/  LEA.HI R5, R4, R4, RZ, 0x2 ;  /* 0x0000000404057211 */ /* 0x000fc600078f10ff */
[----:B------:R-:W-:Y:S01]  /*0110*/  IMAD.IADD R0, R7, 0x1, -R0 ;  /* 0x0000000107007824 */ /* 0x000fe200078e0a00 */
[----:B------:R-:W-:-:S03]  /*0120*/  LOP3.LUT R5, R5, 0x7fffc, RZ, 0xc0, !PT ;  /* 0x0007fffc05057812 */ /* 0x000fc600078ec0ff */
[----:B------:R-:W-:Y:S02]  /*0130*/  IMAD R0, R9, 0x200, R0 ;  /* 0x0000020009007824 */ /* 0x000fe400078e0200 */
[----:B------:R-:W-:-:S04]  /*0140*/  IMAD.IADD R5, R4, 0x1, -R5 ;  /* 0x0000000104057824 */ /* 0x000fc800078e0a05 */
[----:B------:R-:W-:-:S04]  /*0150*/  IMAD R5, R5, 0x2000, R0 ;  /* 0x0000200005057824 */ /* 0x000fc800078e0200 */
[----:B-1----:R-:W-:Y:S02]  /*0160*/  IMAD.WIDE R2, R5, 0x4, R2 ;  /* 0x0000000405027825 */ /* 0x002fe400078e0202 */
[----:B------:R-:W1:Y:S04]  /*0170*/  LDC.64 R4, c[0x0][0x218] ;  /* 0x00008600ff047b82 */ /* 0x000e680000000a00 */
[----:B------:R-:W2:Y:S01]  /*0180*/  LDG.E.64 R2, desc[UR4][R2.64] ;  /* 0x0000000402027981 */ /* 0x000ea2000c1e1b00 */
[----:B-1----:R-:W-:-:S05]  /*0190*/  IMAD.WIDE R4, R7, 0x4, R4 ;  /* 0x0000000407047825 */ /* 0x002fca00078e0204 */
[----:B--2---:R-:W-:Y:S01]  /*01a0*/  STG.E.64 desc[UR4][R4.64], R2 ;  /* 0x0000000204007986 */ /* 0x004fe2000c101b04 */
[----:B------:R-:W-:Y:S05]  /*01b0*/  EXIT ;  /* 0x000000000000794d */ /* 0x000fea0003800000 */
.L_x_0:
[----:B------:R-:W-:-:S00]  /*01c0*/  BRA `(.L_x_0) ;  /* 0xfffffffc00fc7947 */ /* 0x000fc0000383ffff */
[----:B------:R-:W-:-:S00]  /*01d0*/  NOP ;  /* 0x0000000000007918 */ /* 0x000fc00000000000 */
        /* <DEDUP_REMOVED lines=10> */
.L_x_1:


//--------------------- .nv.constant0.triton_poi_fused_clone_29 --------------------------
	.section	.nv.constant0.triton_poi_fused_clone_29,"a",@progbits
	.sectionflags	@""
	.align	4
.nv.constant0.triton_poi_fused_clone_29:
	.zero		548
